	.headerflags	@"EF_CUDA_TEXMODE_UNIFIED EF_CUDA_64BIT_ADDRESS EF_CUDA_ACCELERATORS EF_CUDA_SM90 EF_CUDA_VIRTUAL_SM(EF_CUDA_SM90)"
	.elftype	@"ET_EXEC"


//--------------------- .nv.info                  --------------------------
	.section	.nv.info,"",@"SHT_CUDA_INFO"
	.align	4


	//----- nvinfo : EIATTR_REGCOUNT
	.align		4
        /*0000*/ 	.byte	0x04, 0x2f
        /*0002*/ 	.short	(.L_3 - .L_2)
	.align		4
.L_2:
        /*0004*/ 	.word	index@(triton_poi_fused__native_batch_norm_legit_no_training_relu_5)
        /*0008*/ 	.word	0x00000026


	//----- nvinfo : EIATTR_MIN_STACK_SIZE
	.align		4
.L_3:
        /*000c*/ 	.byte	0x04, 0x12
        /*000e*/ 	.short	(.L_5 - .L_4)
	.align		4
.L_4:
        /*0010*/ 	.word	index@(triton_poi_fused__native_batch_norm_legit_no_training_relu_5)
        /*0014*/ 	.word	0x00000000


	//----- nvinfo : EIATTR_FRAME_SIZE
	.align		4
.L_5:
        /*0018*/ 	.byte	0x04, 0x11
        /*001a*/ 	.short	(.L_7 - .L_6)
	.align		4
.L_6:
        /*001c*/ 	.word	index@(triton_poi_fused__native_batch_norm_legit_no_training_relu_5)
        /*0020*/ 	.word	0x00000000


	//----- nvinfo : EIATTR_MIN_STACK_SIZE
	.align		4
.L_7:
        /*0024*/ 	.byte	0x04, 0x12
        /*0026*/ 	.short	(.L_9 - .L_8)
	.align		4
.L_8:
        /*0028*/ 	.word	index@(triton_poi_fused__native_batch_norm_legit_no_training_relu_5)
        /*002c*/ 	.word	0x00000000
.L_9:


//--------------------- .nv.info.triton_poi_fused__native_batch_norm_legit_no_training_relu_5 --------------------------
	.section	.nv.info.triton_poi_fused__native_batch_norm_legit_no_training_relu_5,"",@"SHT_CUDA_INFO"
	.sectionflags	@""
	.align	4


	//----- nvinfo : EIATTR_CUDA_API_VERSION
	.align		4
        /*0000*/ 	.byte	0x04, 0x37
        /*0002*/ 	.short	(.L_11 - .L_10)
.L_10:
        /*0004*/ 	.word	0x0000007c


	//----- nvinfo : EIATTR_KPARAM_INFO
	.align		4
.L_11:
        /*0008*/ 	.byte	0x04, 0x17
        /*000a*/ 	.short	(.L_13 - .L_12)
.L_12:
        /*000c*/ 	.word	0x00000000
        /*0010*/ 	.short	0x0006
        /*0012*/ 	.short	0x0030
        /*0014*/ 	.byte	0x00, 0xf0, 0x11, 0x00


	//----- nvinfo : EIATTR_KPARAM_INFO
	.align		4
.L_13:
        /*0018*/ 	.byte	0x04, 0x17
        /*001a*/ 	.short	(.L_15 - .L_14)
.L_14:
        /*001c*/ 	.word	0x00000000
        /*0020*/ 	.short	0x0005
        /*0022*/ 	.short	0x0028
        /*0024*/ 	.byte	0x00, 0xf4, 0x21, 0x00


	//----- nvinfo : EIATTR_KPARAM_INFO
	.align		4
.L_15:
        /*0028*/ 	.byte	0x04, 0x17
        /*002a*/ 	.short	(.L_17 - .L_16)
.L_16:
        /*002c*/ 	.word	0x00000000
        /*0030*/ 	.short	0x0004
        /*0032*/ 	.short	0x0020
        /*0034*/ 	.byte	0x00, 0xf4, 0x21, 0x00


	//----- nvinfo : EIATTR_KPARAM_INFO
	.align		4
.L_17:
        /*0038*/ 	.byte	0x04, 0x17
        /*003a*/ 	.short	(.L_19 - .L_18)
.L_18:
        /*003c*/ 	.word	0x00000000
        /*0040*/ 	.short	0x0003
        /*0042*/ 	.short	0x0018
        /*0044*/ 	.byte	0x00, 0xf4, 0x21, 0x00


	//----- nvinfo : EIATTR_KPARAM_INFO
	.align		4
.L_19:
        /*0048*/ 	.byte	0x04, 0x17
        /*004a*/ 	.short	(.L_21 - .L_20)
.L_20:
        /*004c*/ 	.word	0x00000000
        /*0050*/ 	.short	0x0002
        /*0052*/ 	.short	0x0010
        /*0054*/ 	.byte	0x00, 0xf4, 0x21, 0x00


	//----- nvinfo : EIATTR_KPARAM_INFO
	.align		4
.L_21:
        /*0058*/ 	.byte	0x04, 0x17
        /*005a*/ 	.short	(.L_23 - .L_22)
.L_22:
        /*005c*/ 	.word	0x00000000
        /*0060*/ 	.short	0x0001
        /*0062*/ 	.short	0x0008
        /*0064*/ 	.byte	0x00, 0xf4, 0x21, 0x00


	//----- nvinfo : EIATTR_KPARAM_INFO
	.align		4
.L_23:
        /*0068*/ 	.byte	0x04, 0x17
        /*006a*/ 	.short	(.L_25 - .L_24)
.L_24:
        /*006c*/ 	.word	0x00000000
        /*0070*/ 	.short	0x0000
        /*0072*/ 	.short	0x0000
        /*0074*/ 	.byte	0x00, 0xf4, 0x21, 0x00


	//----- nvinfo : EIATTR_SPARSE_MMA_MASK
	.align		4
.L_25:
        /*0078*/ 	.byte	0x03, 0x50
        /*007a*/ 	.short	0x0000


	//----- nvinfo : EIATTR_MAXREG_COUNT
	.align		4
        /*007c*/ 	.byte	0x03, 0x1b
        /*007e*/ 	.short	0x00ff


	//----- nvinfo : EIATTR_EXIT_INSTR_OFFSETS
	.align		4
        /*0080*/ 	.byte	0x04, 0x1c
        /*0082*/ 	.short	(.L_27 - .L_26)


	//   ....[0]....
.L_26:
        /*0084*/ 	.word	0x00000a50


	//----- nvinfo : EIATTR_REQNTID
	.align		4
.L_27:
        /*0088*/ 	.byte	0x04, 0x10
        /*008a*/ 	.short	(.L_29 - .L_28)
.L_28:
        /*008c*/ 	.word	0x00000080
        /*0090*/ 	.word	0x00000001
        /*0094*/ 	.word	0x00000001


	//----- nvinfo : EIATTR_CBANK_PARAM_SIZE
	.align		4
.L_29:
        /*0098*/ 	.byte	0x03, 0x19
        /*009a*/ 	.short	0x0034


	//----- nvinfo : EIATTR_PARAM_CBANK
	.align		4
        /*009c*/ 	.byte	0x04, 0x0a
        /*009e*/ 	.short	(.L_31 - .L_30)
	.align		4
.L_30:
        /*00a0*/ 	.word	index@(.nv.constant0.triton_poi_fused__native_batch_norm_legit_no_training_relu_5)
        /*00a4*/ 	.short	0x0210
        /*00a6*/ 	.short	0x0034


	//----- nvinfo : EIATTR_SW_WAR
	.align		4
.L_31:
        /*00a8*/ 	.byte	0x04, 0x36
        /*00aa*/ 	.short	(.L_33 - .L_32)
.L_32:
        /*00ac*/ 	.word	0x00000008
.L_33:


//--------------------- .nv.callgraph             --------------------------
	.section	.nv.callgraph,"",@"SHT_CUDA_CALLGRAPH"
	.align	4
	.sectionentsize	8
	.align		4
        /*0000*/ 	.word	0x00000000
	.align		4
        /*0004*/ 	.word	0xffffffff
	.align		4
        /*0008*/ 	.word	0x00000000
	.align		4
        /*000c*/ 	.word	0xfffffffe
	.align		4
        /*0010*/ 	.word	0x00000000
	.align		4
        /*0014*/ 	.word	0xfffffffd
	.align		4
        /*0018*/ 	.word	0x00000000
	.align		4
        /*001c*/ 	.word	0xfffffffc


//--------------------- .nv.constant4             --------------------------
	.section	.nv.constant4,"a",@progbits
	.align	8
	.align		8
.nv.constant4:
        /*0000*/ 	.dword	_$_str
	.align		8
        /*0008*/ 	.dword	_$_str_$_2


//--------------------- .text.triton_poi_fused__native_batch_norm_legit_no_training_relu_5 --------------------------
	.section	.text.triton_poi_fused__native_batch_norm_legit_no_training_relu_5,"ax",@progbits
	.align	128
        .global         triton_poi_fused__native_batch_norm_legit_no_training_relu_5
        .type           triton_poi_fused__native_batch_norm_legit_no_training_relu_5,@function
        .size           triton_poi_fused__native_batch_norm_legit_no_training_relu_5,(.L_x_1 - triton_poi_fused__native_batch_norm_legit_no_training_relu_5)
        .other          triton_poi_fused__native_batch_norm_legit_no_training_relu_5,@"STO_CUDA_ENTRY STV_DEFAULT"
triton_poi_fused__native_batch_norm_legit_no_training_relu_5:
.text.triton_poi_fused__native_batch_norm_legit_no_training_relu_5:
[----:B------:R-:W-:Y:S01]  /*0000*/  LDC R1, c[0x0][0x28] ;  /* 0x00000a00ff017b82 */ /* 0x000fe20000000800 */
[----:B------:R-:W1:Y:S07]  /*0010*/  S2R R0, SR_TID.X ;  /* 0x0000000000007919 */ /* 0x000e6e0000002100 */
[----:B------:R-:W2:Y:S01]  /*0020*/  LDC.64 R16, c[0x0][0x220] ;  /* 0x00008800ff107b82 */ /* 0x000ea20000000a00 */
[----:B------:R-:W-:Y:S01]  /*0030*/  ULDC.64 UR4, c[0x0][0x208] ;  /* 0x0000820000047ab9 */ /* 0x000fe20000000a00 */
[----:B------:R-:W3:Y:S06]  /*0040*/  S2R R3, SR_CTAID.X ;  /* 0x0000000000037919 */ /* 0x000eec0000002500 */
[----:B------:R-:W4:Y:S08]  /*0050*/  LDC.64 R20, c[0x0][0x218] ;  /* 0x00008600ff147b82 */ /* 0x000f300000000a00 */
[----:B------:R-:W5:Y:S08]  /*0060*/  LDC.64 R22, c[0x0][0x210] ;  /* 0x00008400ff167b82 */ /* 0x000f700000000a00 */
[----:B------:R-:W5:Y:S01]  /*0070*/  LDC.64 R32, c[0x0][0x230] ;  /* 0x00008c00ff207b82 */ /* 0x000f620000000a00 */
[----:B-1----:R-:W-:-:S04]  /*0080*/  SHF.L.U32 R0, R0, 0x2, RZ ;  /* 0x0000000200007819 */ /* 0x002fc800000006ff */
[----:B------:R-:W-:-:S04]  /*0090*/  LOP3.LUT R0, R0, 0x1fc, RZ, 0xc0, !PT ;  /* 0x000001fc00007812 */ /* 0x000fc800078ec0ff */
[----:B---3--:R-:W-:-:S05]  /*00a0*/  LEA R2, R3, R0, 0xa ;  /* 0x0000000003027211 */ /* 0x008fca00078e50ff */
[----:B------:R-:W-:-:S05]  /*00b0*/  IMAD.HI R0, R2, 0x2aaaaaab, RZ ;  /* 0x2aaaaaab02007827 */ /* 0x000fca00078e02ff */
[----:B------:R-:W-:-:S04]  /*00c0*/  SHF.R.U32.HI R3, RZ, 0x1f, R0 ;  /* 0x0000001fff037819 */ /* 0x000fc80000011600 */
[----:B------:R-:W-:-:S05]  /*00d0*/  LEA.HI R3, R0, R3, RZ, 0x1c ;  /* 0x0000000300037211 */ /* 0x000fca00078fe0ff */
[----:B------:R-:W-:-:S04]  /*00e0*/  IMAD R19, R3, -0x60, R2 ;  /* 0xffffffa003137824 */ /* 0x000fc800078e0202 */
[----:B--2---:R-:W-:-:S06]  /*00f0*/  IMAD.WIDE R12, R19, 0x4, R16 ;  /* 0x00000004130c7825 */ /* 0x004fcc00078e0210 */
[----:B------:R-:W2:Y:S01]  /*0100*/  LDG.E.EL.128 R12, desc[UR4][R12.64] ;  /* 0x000000040c0c7981 */ /* 0x000ea2000c2e1d00 */
[----:B------:R-:W-:Y:S01]  /*0110*/  IADD3 R3, R2, 0x200, RZ ;  /* 0x0000020002037810 */ /* 0x000fe20007ffe0ff */
[----:B----4-:R-:W-:-:S04]  /*0120*/  IMAD.WIDE R8, R19, 0x4, R20 ;  /* 0x0000000413087825 */ /* 0x010fc800078e0214 */
[----:B------:R-:W-:Y:S02]  /*0130*/  IMAD.HI R0, R3, 0x2aaaaaab, RZ ;  /* 0x2aaaaaab03007827 */ /* 0x000fe400078e02ff */
[----:B------:R-:W3:Y:S02]  /*0140*/  LDG.E.EL.128 R8, desc[UR4][R8.64] ;  /* 0x0000000408087981 */ /* 0x000ee4000c2e1d00 */
[----:B-----5:R-:W-:Y:S01]  /*0150*/  IMAD.WIDE R22, R2, 0x4, R22 ;  /* 0x0000000402167825 */ /* 0x020fe200078e0216 */
[----:B------:R-:W-:-:S04]  /*0160*/  SHF.R.U32.HI R25, RZ, 0x1f, R0 ;  /* 0x0000001fff197819 */ /* 0x000fc80000011600 */
[----:B------:R-:W3:Y:S01]  /*0170*/  LDG.E.128 R4, desc[UR4][R22.64] ;  /* 0x0000000416047981 */ /* 0x000ee2000c1e1d00 */
[----:B------:R-:W-:-:S03]  /*0180*/  LEA.HI R0, R0, R25, RZ, 0x1c ;  /* 0x0000001900007211 */ /* 0x000fc600078fe0ff */
[----:B------:R1:W4:Y:S02]  /*0190*/  LDG.E.128 R28, desc[UR4][R22.64+0x800] ;  /* 0x00080004161c7981 */ /* 0x000324000c1e1d00 */
[----:B------:R-:W-:-:S04]  /*01a0*/  IMAD R3, R0, -0x60, R3 ;  /* 0xffffffa000037824 */ /* 0x000fc800078e0203 */
[----:B------:R-:W-:Y:S01]  /*01b0*/  IMAD.WIDE R24, R3, 0x4, R20 ;  /* 0x0000000403187825 */ /* 0x000fe200078e0214 */
[----:B-1----:R-:W1:Y:S05]  /*01c0*/  LDC.64 R22, c[0x0][0x228] ;  /* 0x00008a00ff167b82 */ /* 0x002e6a0000000a00 */
[----:B------:R-:W4:Y:S01]  /*01d0*/  LDG.E.EL.128 R24, desc[UR4][R24.64] ;  /* 0x0000000418187981 */ /* 0x000f22000c2e1d00 */
[----:B------:R-:W-:Y:S01]  /*01e0*/  HFMA2.MMA R0, -RZ, RZ, 1.625, 0 ;  /* 0x3e800000ff007435 */ /* 0x000fe200000001ff */
[----:B-1----:R-:W-:-:S04]  /*01f0*/  IMAD.WIDE R34, R19, 0x4, R22 ;  /* 0x0000000413227825 */ /* 0x002fc800078e0216 */
[----:B--2---:R-:W-:Y:S01]  /*0200*/  FADD R18, R12, 9.9999997473787516356e-06 ;  /* 0x3727c5ac0c127421 */ /* 0x004fe20000000000 */
[----:B------:R-:W-:-:S05]  /*0210*/  FADD R20, R13, 9.9999997473787516356e-06 ;  /* 0x3727c5ac0d147421 */ /* 0x000fca0000000000 */
[----:B------:R-:W1:Y:S01]  /*0220*/  MUFU.SQRT R18, R18 ;  /* 0x0000001200127308 */ /* 0x000e620000002000 */
[----:B------:R-:W-:-:S07]  /*0230*/  FADD R14, R14, 9.9999997473787516356e-06 ;  /* 0x3727c5ac0e0e7421 */ /* 0x000fce0000000000 */
[----:B------:R-:W2:Y:S01]  /*0240*/  MUFU.SQRT R20, R20 ;  /* 0x0000001400147308 */ /* 0x000ea20000002000 */
[----:B------:R-:W-:-:S07]  /*0250*/  FADD R15, R15, 9.9999997473787516356e-06 ;  /* 0x3727c5ac0f0f7421 */ /* 0x000fce0000000000 */
[----:B------:R-:W5:Y:S01]  /*0260*/  MUFU.SQRT R12, R14 ;  /* 0x0000000e000c7308 */ /* 0x000f620000002000 */
[----:B-1----:R-:W-:-:S07]  /*0270*/  FSETP.GT.AND P6, PT, R18, 8.50705917302346158658e+37, PT ;  /* 0x7e8000001200780b */ /* 0x002fce0003fc4000 */
[----:B------:R-:W1:Y:S01]  /*0280*/  MUFU.SQRT R13, R15 ;  /* 0x0000000f000d7308 */ /* 0x000e620000002000 */
[----:B--2---:R-:W-:Y:S02]  /*0290*/  FSETP.GT.AND P5, PT, R20, 8.50705917302346158658e+37, PT ;  /* 0x7e8000001400780b */ /* 0x004fe40003fa4000 */
[----:B------:R-:W-:Y:S02]  /*02a0*/  FSETP.GEU.AND P4, PT, R18, 1.175494350822287508e-38, PT ;  /* 0x008000001200780b */ /* 0x000fe40003f8e000 */
[----:B------:R-:W-:Y:S02]  /*02b0*/  FSETP.GEU.AND P3, PT, R20, 1.175494350822287508e-38, PT ;  /* 0x008000001400780b */ /* 0x000fe40003f6e000 */
[----:B-----5:R-:W-:Y:S01]  /*02c0*/  FSETP.GT.AND P2, PT, R12, 8.50705917302346158658e+37, PT ;  /* 0x7e8000000c00780b */ /* 0x020fe20003f44000 */
[----:B------:R-:W-:Y:S01]  /*02d0*/  @P6 FMUL R18, R18, 0.25 ;  /* 0x3e80000012126820 */ /* 0x000fe20000400000 */
[----:B---3--:R-:W-:Y:S01]  /*02e0*/  FADD R4, R4, -R8 ;  /* 0x8000000804047221 */ /* 0x008fe20000000000 */
[----:B------:R-:W-:-:S02]  /*02f0*/  FSETP.GEU.AND P0, PT, R12, 1.175494350822287508e-38, PT ;  /* 0x008000000c00780b */ /* 0x000fc40003f0e000 */
[----:B------:R-:W-:Y:S02]  /*0300*/  FSEL R8, R0, 1, P6 ;  /* 0x3f80000000087808 */ /* 0x000fe40003000000 */
[----:B------:R-:W-:Y:S01]  /*0310*/  @P5 FMUL R20, R20, 0.25 ;  /* 0x3e80000014145820 */ /* 0x000fe20000400000 */
[C---:B-1----:R-:W-:Y:S01]  /*0320*/  FSETP.GT.AND P1, PT, R13.reuse, 8.50705917302346158658e+37, PT ;  /* 0x7e8000000d00780b */ /* 0x042fe20003f24000 */
[----:B------:R-:W-:Y:S01]  /*0330*/  @!P4 FMUL R18, R18, 16777216 ;  /* 0x4b8000001212c820 */ /* 0x000fe20000400000 */
[----:B------:R-:W-:Y:S01]  /*0340*/  FSETP.GEU.AND P6, PT, R13, 1.175494350822287508e-38, PT ;  /* 0x008000000d00780b */ /* 0x000fe20003fce000 */
[----:B------:R-:W-:Y:S01]  /*0350*/  @!P3 FMUL R20, R20, 16777216 ;  /* 0x4b8000001414b820 */ /* 0x000fe20000400000 */
[----:B------:R-:W-:Y:S02]  /*0360*/  FADD R5, R5, -R9 ;  /* 0x8000000905057221 */ /* 0x000fe40000000000 */
[----:B------:R-:W1:Y:S01]  /*0370*/  MUFU.RCP R9, R18 ;  /* 0x0000001200097308 */ /* 0x000e620000001000 */
[----:B------:R-:W-:Y:S01]  /*0380*/  @P2 FMUL R12, R12, 0.25 ;  /* 0x3e8000000c0c2820 */ /* 0x000fe20000400000 */
[----:B------:R-:W-:-:S06]  /*0390*/  FADD R7, R7, -R11 ;  /* 0x8000000b07077221 */ /* 0x000fcc0000000000 */
[----:B------:R-:W2:Y:S01]  /*03a0*/  MUFU.RCP R20, R20 ;  /* 0x0000001400147308 */ /* 0x000ea20000001000 */
[----:B------:R-:W-:Y:S01]  /*03b0*/  @P1 FMUL R13, R13, 0.25 ;  /* 0x3e8000000d0d1820 */ /* 0x000fe20000400000 */
[----:B------:R-:W-:Y:S01]  /*03c0*/  @!P0 FMUL R12, R12, 16777216 ;  /* 0x4b8000000c0c8820 */ /* 0x000fe20000400000 */
[----:B------:R-:W-:Y:S01]  /*03d0*/  FSEL R11, R0, 1, P5 ;  /* 0x3f800000000b7808 */ /* 0x000fe20002800000 */
[----:B----4-:R-:W-:Y:S01]  /*03e0*/  FADD R29, R29, -R25 ;  /* 0x800000191d1d7221 */ /* 0x010fe20000000000 */
[----:B------:R-:W-:Y:S01]  /*03f0*/  @!P6 FMUL R13, R13, 16777216 ;  /* 0x4b8000000d0de820 */ /* 0x000fe20000400000 */
[----:B------:R-:W-:Y:S01]  /*0400*/  FADD R24, R28, -R24 ;  /* 0x800000181c187221 */ /* 0x000fe20000000000 */
[----:B------:R-:W-:Y:S01]  /*0410*/  @!P4 FMUL R8, R8, 16777216 ;  /* 0x4b8000000808c820 */ /* 0x000fe20000400000 */
[----:B------:R-:W3:Y:S01]  /*0420*/  MUFU.RCP R25, R12 ;  /* 0x0000000c00197308 */ /* 0x000ee20000001000 */
[----:B------:R-:W-:Y:S02]  /*0430*/  @!P3 FMUL R11, R11, 16777216 ;  /* 0x4b8000000b0bb820 */ /* 0x000fe40000400000 */
[----:B-1----:R-:W-:Y:S01]  /*0440*/  FMUL R9, R9, R8 ;  /* 0x0000000809097220 */ /* 0x002fe20000400000 */
[----:B------:R-:W-:-:S04]  /*0450*/  FSEL R8, R0, 1, P2 ;  /* 0x3f80000000087808 */ /* 0x000fc80001000000 */
[----:B------:R-:W1:Y:S01]  /*0460*/  MUFU.RCP R28, R13 ;  /* 0x0000000d001c7308 */ /* 0x000e620000001000 */
[----:B--2---:R-:W-:Y:S01]  /*0470*/  FMUL R18, R20, R11 ;  /* 0x0000000b14127220 */ /* 0x004fe20000400000 */
[----:B------:R-:W-:Y:S01]  /*0480*/  FSEL R11, R0, 1, P1 ;  /* 0x3f800000000b7808 */ /* 0x000fe20000800000 */
[----:B------:R-:W-:Y:S01]  /*0490*/  @!P0 FMUL R8, R8, 16777216 ;  /* 0x4b80000008088820 */ /* 0x000fe20000400000 */
[----:B------:R-:W-:-:S03]  /*04a0*/  FMUL R21, R9, R4 ;  /* 0x0000000409157220 */ /* 0x000fc60000400000 */
[----:B------:R-:W-:Y:S01]  /*04b0*/  @!P6 FMUL R11, R11, 16777216 ;  /* 0x4b8000000b0be820 */ /* 0x000fe20000400000 */
[----:B---3--:R-:W-:Y:S01]  /*04c0*/  FMUL R25, R25, R8 ;  /* 0x0000000819197220 */ /* 0x008fe20000400000 */
[----:B------:R-:W-:Y:S01]  /*04d0*/  FADD R6, R6, -R10 ;  /* 0x8000000a06067221 */ /* 0x000fe20000000000 */
[----:B0-----:R-:W-:-:S04]  /*04e0*/  IMAD.WIDE R8, R19, 0x4, R32 ;  /* 0x0000000413087825 */ /* 0x001fc800078e0220 */
[----:B------:R-:W-:Y:S01]  /*04f0*/  FMUL R18, R18, R5 ;  /* 0x0000000512127220 */ /* 0x000fe20000400000 */
[----:B-1----:R-:W-:Y:S01]  /*0500*/  FMUL R28, R28, R11 ;  /* 0x0000000b1c1c7220 */ /* 0x002fe20000400000 */
[----:B------:R-:W-:Y:S01]  /*0510*/  FMUL R25, R25, R6 ;  /* 0x0000000619197220 */ /* 0x000fe20000400000 */
[----:B------:R-:W2:Y:S02]  /*0520*/  LDG.E.EL.128 R8, desc[UR4][R8.64] ;  /* 0x0000000408087981 */ /* 0x000ea4000c2e1d00 */
[----:B------:R-:W-:Y:S02]  /*0530*/  FMUL R28, R28, R7 ;  /* 0x000000071c1c7220 */ /* 0x000fe40000400000 */
[----:B------:R-:W2:Y:S01]  /*0540*/  LDG.E.EL.128 R4, desc[UR4][R34.64] ;  /* 0x0000000422047981 */ /* 0x000ea2000c2e1d00 */
[----:B------:R-:W-:-:S06]  /*0550*/  IMAD.WIDE R12, R3, 0x4, R16 ;  /* 0x00000004030c7825 */ /* 0x000fcc00078e0210 */
[----:B------:R-:W3:Y:S01]  /*0560*/  LDG.E.EL.128 R12, desc[UR4][R12.64] ;  /* 0x000000040c0c7981 */ /* 0x000ee2000c2e1d00 */
[----:B------:R-:W-:-:S04]  /*0570*/  IMAD.WIDE R16, R3, 0x4, R22 ;  /* 0x0000000403107825 */ /* 0x000fc800078e0216 */
[----:B------:R-:W-:-:S04]  /*0580*/  IMAD.WIDE R22, R3, 0x4, R32 ;  /* 0x0000000403167825 */ /* 0x000fc800078e0220 */
[----:B--2---:R-:W-:Y:S01]  /*0590*/  FFMA R4, R4, R21, R8 ;  /* 0x0000001504047223 */ /* 0x004fe20000000008 */
[----:B------:R-:W-:Y:S01]  /*05a0*/  FFMA R5, R5, R18, R9 ;  /* 0x0000001205057223 */ /* 0x000fe20000000009 */
[----:B------:R-:W2:Y:S04]  /*05b0*/  LDG.E.EL.128 R20, desc[UR4][R22.64] ;  /* 0x0000000416147981 */ /* 0x000ea8000c2e1d00 */
[----:B------:R-:W2:Y:S01]  /*05c0*/  LDG.E.EL.128 R16, desc[UR4][R16.64] ;  /* 0x0000000410107981 */ /* 0x000ea2000c2e1d00 */
[----:B---3--:R-:W-:-:S06]  /*05d0*/  FADD R3, R12, 9.9999997473787516356e-06 ;  /* 0x3727c5ac0c037421 */ /* 0x008fcc0000000000 */
[----:B------:R-:W0:Y:S01]  /*05e0*/  MUFU.SQRT R3, R3 ;  /* 0x0000000300037308 */ /* 0x000e220000002000 */
[----:B------:R-:W-:Y:S01]  /*05f0*/  FADD R13, R13, 9.9999997473787516356e-06 ;  /* 0x3727c5ac0d0d7421 */ /* 0x000fe20000000000 */
[----:B------:R-:W-:Y:S01]  /*0600*/  FADD R14, R14, 9.9999997473787516356e-06 ;  /* 0x3727c5ac0e0e7421 */ /* 0x000fe20000000000 */
[----:B------:R-:W-:Y:S01]  /*0610*/  FADD R15, R15, 9.9999997473787516356e-06 ;  /* 0x3727c5ac0f0f7421 */ /* 0x000fe20000000000 */
[----:B------:R-:W-:Y:S01]  /*0620*/  FFMA R6, R6, R25, R10 ;  /* 0x0000001906067223 */ /* 0x000fe2000000000a */
[----:B------:R-:W-:-:S03]  /*0630*/  FFMA R7, R7, R28, R11 ;  /* 0x0000001c07077223 */ /* 0x000fc6000000000b */
[----:B------:R-:W1:Y:S08]  /*0640*/  MUFU.SQRT R11, R13 ;  /* 0x0000000d000b7308 */ /* 0x000e700000002000 */
[----:B------:R-:W3:Y:S01]  /*0650*/  MUFU.SQRT R12, R14 ;  /* 0x0000000e000c7308 */ /* 0x000ee20000002000 */
[----:B0-----:R-:W-:-:S07]  /*0660*/  FSETP.GT.AND P6, PT, R3, 8.50705917302346158658e+37, PT ;  /* 0x7e8000000300780b */ /* 0x001fce0003fc4000 */
[----:B------:R-:W0:Y:S01]  /*0670*/  MUFU.SQRT R10, R15 ;  /* 0x0000000f000a7308 */ /* 0x000e220000002000 */
[----:B------:R-:W-:Y:S02]  /*0680*/  FSETP.GEU.AND P5, PT, R3, 1.175494350822287508e-38, PT ;  /* 0x008000000300780b */ /* 0x000fe40003fae000 */
[----:B-1----:R-:W-:Y:S02]  /*0690*/  FSETP.GT.AND P4, PT, R11, 8.50705917302346158658e+37, PT ;  /* 0x7e8000000b00780b */ /* 0x002fe40003f84000 */
[----:B---3--:R-:W-:Y:S01]  /*06a0*/  FSETP.GT.AND P2, PT, R12, 8.50705917302346158658e+37, PT ;  /* 0x7e8000000c00780b */ /* 0x008fe20003f44000 */
[----:B------:R-:W-:Y:S01]  /*06b0*/  @P6 FMUL R3, R3, 0.25 ;  /* 0x3e80000003036820 */ /* 0x000fe20000400000 */
[----:B------:R-:W-:Y:S02]  /*06c0*/  FSEL R8, R0, 1, P6 ;  /* 0x3f80000000087808 */ /* 0x000fe40003000000 */
[----:B------:R-:W-:Y:S02]  /*06d0*/  FSETP.GEU.AND P3, PT, R11, 1.175494350822287508e-38, PT ;  /* 0x008000000b00780b */ /* 0x000fe40003f6e000 */
[----:B0-----:R-:W-:-:S02]  /*06e0*/  FSETP.GT.AND P1, PT, R10, 8.50705917302346158658e+37, PT ;  /* 0x7e8000000a00780b */ /* 0x001fc40003f24000 */
[----:B------:R-:W-:Y:S02]  /*06f0*/  FSETP.GEU.AND P0, PT, R12, 1.175494350822287508e-38, PT ;  /* 0x008000000c00780b */ /* 0x000fe40003f0e000 */
[----:B------:R-:W-:Y:S01]  /*0700*/  FSETP.GEU.AND P6, PT, R10, 1.175494350822287508e-38, PT ;  /* 0x008000000a00780b */ /* 0x000fe20003fce000 */
[----:B------:R-:W-:Y:S01]  /*0710*/  @!P5 FMUL R3, R3, 16777216 ;  /* 0x4b8000000303d820 */ /* 0x000fe20000400000 */
[----:B------:R-:W-:Y:S01]  /*0720*/  @P4 FMUL R11, R11, 0.25 ;  /* 0x3e8000000b0b4820 */ /* 0x000fe20000400000 */
[----:B------:R-:W-:-:S04]  /*0730*/  @P2 FMUL R12, R12, 0.25 ;  /* 0x3e8000000c0c2820 */ /* 0x000fc80000400000 */
[----:B------:R-:W0:Y:S02]  /*0740*/  MUFU.RCP R3, R3 ;  /* 0x0000000300037308 */ /* 0x000e240000001000 */
[----:B------:R-:W-:Y:S01]  /*0750*/  @P1 FMUL R10, R10, 0.25 ;  /* 0x3e8000000a0a1820 */ /* 0x000fe20000400000 */
[----:B------:R-:W-:Y:S01]  /*0760*/  @!P3 FMUL R11, R11, 16777216 ;  /* 0x4b8000000b0bb820 */ /* 0x000fe20000400000 */
[----:B------:R-:W-:Y:S02]  /*0770*/  @!P0 FMUL R12, R12, 16777216 ;  /* 0x4b8000000c0c8820 */ /* 0x000fe40000400000 */
[----:B------:R-:W-:Y:S01]  /*0780*/  @!P6 FMUL R10, R10, 16777216 ;  /* 0x4b8000000a0ae820 */ /* 0x000fe20000400000 */
[----:B------:R-:W-:Y:S02]  /*0790*/  @!P5 FMUL R8, R8, 16777216 ;  /* 0x4b8000000808d820 */ /* 0x000fe40000400000 */
[----:B------:R-:W1:Y:S01]  /*07a0*/  MUFU.RCP R11, R11 ;  /* 0x0000000b000b7308 */ /* 0x000e620000001000 */
[----:B------:R-:W-:-:S07]  /*07b0*/  FSEL R14, R0, 1, P4 ;  /* 0x3f800000000e7808 */ /* 0x000fce0002000000 */
[----:B------:R-:W3:Y:S01]  /*07c0*/  MUFU.RCP R12, R12 ;  /* 0x0000000c000c7308 */ /* 0x000ee20000001000 */
[----:B------:R-:W-:-:S07]  /*07d0*/  FSEL R13, R0, 1, P2 ;  /* 0x3f800000000d7808 */ /* 0x000fce0001000000 */
[----:B------:R-:W4:Y:S01]  /*07e0*/  MUFU.RCP R10, R10 ;  /* 0x0000000a000a7308 */ /* 0x000f220000001000 */
[----:B------:R-:W-:Y:S01]  /*07f0*/  FSEL R15, R0, 1, P1 ;  /* 0x3f800000000f7808 */ /* 0x000fe20000800000 */
[----:B0-----:R-:W-:Y:S02]  /*0800*/  FMUL R3, R3, R8 ;  /* 0x0000000803037220 */ /* 0x001fe40000400000 */
[----:B------:R-:W0:Y:S01]  /*0810*/  LDC.64 R8, c[0x0][0x238] ;  /* 0x00008e00ff087b82 */ /* 0x000e220000000a00 */
[----:B------:R-:W-:Y:S01]  /*0820*/  @!P3 FMUL R14, R14, 16777216 ;  /* 0x4b8000000e0eb820 */ /* 0x000fe20000400000 */
[----:B------:R-:W-:Y:S01]  /*0830*/  @!P0 FMUL R13, R13, 16777216 ;  /* 0x4b8000000d0d8820 */ /* 0x000fe20000400000 */
[----:B------:R-:W-:Y:S01]  /*0840*/  @!P6 FMUL R15, R15, 16777216 ;  /* 0x4b8000000f0fe820 */ /* 0x000fe20000400000 */
[----:B------:R-:W-:Y:S01]  /*0850*/  FADD R26, R30, -R26 ;  /* 0x8000001a1e1a7221 */ /* 0x000fe20000000000 */
[----:B------:R-:W-:Y:S01]  /*0860*/  FADD R27, R31, -R27 ;  /* 0x8000001b1f1b7221 */ /* 0x000fe20000000000 */
[----:B-1----:R-:W-:Y:S01]  /*0870*/  FMUL R14, R11, R14 ;  /* 0x0000000e0b0e7220 */ /* 0x002fe20000400000 */
[----:B---3--:R-:W-:Y:S01]  /*0880*/  FMUL R13, R12, R13 ;  /* 0x0000000d0c0d7220 */ /* 0x008fe20000400000 */
[----:B----4-:R-:W-:Y:S01]  /*0890*/  FMUL R0, R10, R15 ;  /* 0x0000000f0a007220 */ /* 0x010fe20000400000 */
[----:B------:R-:W-:Y:S01]  /*08a0*/  FMUL R3, R3, R24 ;  /* 0x0000001803037220 */ /* 0x000fe20000400000 */
[----:B------:R-:W-:Y:S01]  /*08b0*/  FMUL R14, R14, R29 ;  /* 0x0000001d0e0e7220 */ /* 0x000fe20000400000 */
[----:B------:R-:W-:Y:S01]  /*08c0*/  FMUL R13, R13, R26 ;  /* 0x0000001a0d0d7220 */ /* 0x000fe20000400000 */
[----:B------:R-:W-:Y:S01]  /*08d0*/  FMUL R0, R0, R27 ;  /* 0x0000001b00007220 */ /* 0x000fe20000400000 */
[----:B------:R-:W-:-:S02]  /*08e0*/  FSETP.GEU.AND P6, PT, R7, RZ, PT ;  /* 0x000000ff0700720b */ /* 0x000fc40003fce000 */
[----:B------:R-:W-:Y:S02]  /*08f0*/  FSETP.GEU.AND P0, PT, R6, RZ, PT ;  /* 0x000000ff0600720b */ /* 0x000fe40003f0e000 */
[----:B------:R-:W-:Y:S02]  /*0900*/  SEL R7, R7, RZ, P6 ;  /* 0x000000ff07077207 */ /* 0x000fe40003000000 */
[C---:B------:R-:W-:Y:S02]  /*0910*/  FSETP.GEU.AND P1, PT, R5.reuse, RZ, PT ;  /* 0x000000ff0500720b */ /* 0x040fe40003f2e000 */
[----:B------:R-:W-:Y:S01]  /*0920*/  FSETP.GEU.AND P2, PT, R4, RZ, PT ;  /* 0x000000ff0400720b */ /* 0x000fe20003f4e000 */
[----:B0-----:R-:W-:Y:S01]  /*0930*/  IMAD.WIDE R8, R2, 0x4, R8 ;  /* 0x0000000402087825 */ /* 0x001fe200078e0208 */
[----:B------:R-:W-:Y:S02]  /*0940*/  SEL R6, R6, RZ, P0 ;  /* 0x000000ff06067207 */ /* 0x000fe40000000000 */
[----:B------:R-:W-:-:S02]  /*0950*/  SEL R5, R5, RZ, P1 ;  /* 0x000000ff05057207 */ /* 0x000fc40000800000 */
[----:B------:R-:W-:-:S05]  /*0960*/  SEL R4, R4, RZ, P2 ;  /* 0x000000ff04047207 */ /* 0x000fca0001000000 */
[----:B------:R-:W-:Y:S01]  /*0970*/  STG.E.128 desc[UR4][R8.64], R4 ;  /* 0x0000000408007986 */ /* 0x000fe2000c101d04 */
[----:B--2---:R-:W-:Y:S01]  /*0980*/  FFMA R3, R16, R3, R20 ;  /* 0x0000000310037223 */ /* 0x004fe20000000014 */
[----:B------:R-:W-:Y:S01]  /*0990*/  FFMA R14, R17, R14, R21 ;  /* 0x0000000e110e7223 */ /* 0x000fe20000000015 */
[----:B------:R-:W-:Y:S01]  /*09a0*/  FFMA R13, R18, R13, R22 ;  /* 0x0000000d120d7223 */ /* 0x000fe20000000016 */
[----:B------:R-:W-:Y:S02]  /*09b0*/  FFMA R0, R19, R0, R23 ;  /* 0x0000000013007223 */ /* 0x000fe40000000017 */
[----:B------:R-:W-:Y:S02]  /*09c0*/  FSETP.GEU.AND P5, PT, R3, RZ, PT ;  /* 0x000000ff0300720b */ /* 0x000fe40003fae000 */
[----:B------:R-:W-:Y:S02]  /*09d0*/  FSETP.GEU.AND P3, PT, R13, RZ, PT ;  /* 0x000000ff0d00720b */ /* 0x000fe40003f6e000 */
[----:B------:R-:W-:-:S02]  /*09e0*/  FSETP.GEU.AND P4, PT, R14, RZ, PT ;  /* 0x000000ff0e00720b */ /* 0x000fc40003f8e000 */
[----:B------:R-:W-:Y:S02]  /*09f0*/  FSETP.GEU.AND P6, PT, R0, RZ, PT ;  /* 0x000000ff0000720b */ /* 0x000fe40003fce000 */
[----:B------:R-:W-:Y:S02]  /*0a00*/  SEL R18, R13, RZ, P3 ;  /* 0x000000ff0d127207 */ /* 0x000fe40001800000 */
[----:B------:R-:W-:Y:S02]  /*0a10*/  SEL R17, R14, RZ, P4 ;  /* 0x000000ff0e117207 */ /* 0x000fe40002000000 */
[----:B------:R-:W-:Y:S02]  /*0a20*/  SEL R16, R3, RZ, P5 ;  /* 0x000000ff03107207 */ /* 0x000fe40002800000 */
[----:B------:R-:W-:-:S05]  /*0a30*/  SEL R19, R0, RZ, P6 ;  /* 0x000000ff00137207 */ /* 0x000fca0003000000 */
[----:B------:R-:W-:Y:S01]  /*0a40*/  STG.E.128 desc[UR4][R8.64+0x800], R16 ;  /* 0x0008001008007986 */ /* 0x000fe2000c101d04 */
[----:B------:R-:W-:Y:S05]  /*0a50*/  EXIT ;  /* 0x000000000000794d */ /* 0x000fea0003800000 */
.L_x_0:
[----:B------:R-:W-:-:S00]  /*0a60*/  BRA `(.L_x_0) ;  /* 0xfffffffc00fc7947 */ /* 0x000fc0000383ffff */
[----:B------:R-:W-:-:S00]  /*0a70*/  NOP ;  /* 0x0000000000007918 */ /* 0x000fc00000000000 */
        /* <DEDUP_REMOVED lines=8> */
.L_x_1:


//--------------------- .nv.global.init           --------------------------
	.section	.nv.global.init,"aw",@progbits
.nv.global.init:
	.type		_$_str,@object
	.size		_$_str,(_$_str_$_2 - _$_str)
_$_str:
        /*0000*/ 	.byte	0x5f, 0x5f, 0x43, 0x55, 0x44, 0x41, 0x5f, 0x46, 0x54, 0x5a, 0x00
	.type		_$_str_$_2,@object
	.size		_$_str_$_2,(.L_1 - _$_str_$_2)
_$_str_$_2:
        /*000b*/ 	.byte	0x5f, 0x5f, 0x43, 0x55, 0x44, 0x41, 0x5f, 0x50, 0x52, 0x45, 0x43, 0x5f, 0x53, 0x51, 0x52, 0x54
        /*001b*/ 	.byte	0x00
.L_1:


//--------------------- .nv.constant0.triton_poi_fused__native_batch_norm_legit_no_training_relu_5 --------------------------
	.section	.nv.constant0.triton_poi_fused__native_batch_norm_legit_no_training_relu_5,"a",@progbits
	.sectionflags	@""
	.align	4
.nv.constant0.triton_poi_fused__native_batch_norm_legit_no_training_relu_5:
	.zero		580
